//
// Generated by NVIDIA NVVM Compiler
//
// Compiler Build ID: CL-36424714
// Cuda compilation tools, release 13.0, V13.0.88
// Based on NVVM 20.0.0
//

.version 9.0
.target sm_100
.address_size 64

	// .globl	edge_detection

.visible .entry edge_detection(
	.param .u64 .ptr .align 1 edge_detection_param_0,
	.param .u64 .ptr .align 1 edge_detection_param_1,
	.param .u32 edge_detection_param_2,
	.param .u32 edge_detection_param_3
)
{
	.reg .pred 	%p<8>;
	.reg .b16 	%rs<5>;
	.reg .b32 	%r<47>;
	.reg .b32 	%f<3>;
	.reg .b64 	%rd<21>;

	ld.param.u64 	%rd1, [edge_detection_param_0];
	ld.param.u64 	%rd2, [edge_detection_param_1];
	ld.param.u32 	%r4, [edge_detection_param_2];
	ld.param.u32 	%r5, [edge_detection_param_3];
	mov.u32 	%r7, %ctaid.x;
	mov.u32 	%r8, %ntid.x;
	mov.u32 	%r9, %tid.x;
	mad.lo.s32 	%r10, %r7, %r8, %r9;
	mov.u32 	%r11, %ctaid.y;
	mov.u32 	%r12, %ntid.y;
	mov.u32 	%r13, %tid.y;
	mad.lo.s32 	%r14, %r11, %r12, %r13;
	setp.lt.s32 	%p1, %r10, 1;
	add.s32 	%r15, %r4, -1;
	setp.ge.s32 	%p2, %r10, %r15;
	or.pred  	%p3, %p1, %p2;
	setp.eq.s32 	%p4, %r14, 0;
	or.pred  	%p5, %p4, %p3;
	add.s32 	%r16, %r5, -1;
	setp.ge.s32 	%p6, %r14, %r16;
	or.pred  	%p7, %p5, %p6;
	@%p7 bra 	$L__BB0_2;
	mul.lo.s32 	%r17, %r4, %r14;
	add.s32 	%r18, %r17, %r10;
	cvta.to.global.u64 	%rd3, %rd1;
	cvta.to.global.u64 	%rd4, %rd2;
	sub.s32 	%r19, %r17, %r4;
	cvt.s64.s32 	%rd5, %r19;
	cvt.u64.u32 	%rd6, %r10;
	add.s64 	%rd7, %rd5, %rd6;
	add.s64 	%rd8, %rd3, %rd7;
	ld.global.u8 	%r20, [%rd8+-1];
	cvt.s64.s32 	%rd9, %r17;
	add.s64 	%rd10, %rd9, %rd6;
	add.s64 	%rd11, %rd3, %rd10;
	ld.global.u8 	%rs1, [%rd11+-1];
	mul.wide.u16 	%r21, %rs1, 2;
	shl.b32 	%r22, %r4, 1;
	add.s32 	%r23, %r19, %r22;
	cvt.s64.s32 	%rd12, %r23;
	add.s64 	%rd13, %rd12, %rd6;
	add.s64 	%rd14, %rd3, %rd13;
	ld.global.u8 	%r24, [%rd14+-1];
	add.s32 	%r25, %r24, %r20;
	add.s32 	%r26, %r21, %r25;
	ld.global.u8 	%r27, [%rd8+1];
	sub.s32 	%r28, %r27, %r26;
	ld.global.u8 	%rs2, [%rd11+1];
	mul.wide.u16 	%r29, %rs2, 2;
	add.s32 	%r30, %r28, %r29;
	ld.global.u8 	%r31, [%rd14+1];
	add.s32 	%r32, %r30, %r31;
	add.s32 	%r33, %r19, %r10;
	cvt.s64.s32 	%rd15, %r33;
	add.s64 	%rd16, %rd3, %rd15;
	ld.global.u8 	%rs3, [%rd16];
	mul.wide.u16 	%r34, %rs3, 2;
	add.s32 	%r35, %r27, %r20;
	add.s32 	%r36, %r34, %r35;
	sub.s32 	%r37, %r24, %r36;
	add.s32 	%r38, %r18, %r4;
	cvt.s64.s32 	%rd17, %r38;
	add.s64 	%rd18, %rd3, %rd17;
	ld.global.u8 	%rs4, [%rd18];
	mul.wide.u16 	%r39, %rs4, 2;
	add.s32 	%r40, %r37, %r39;
	add.s32 	%r41, %r40, %r31;
	mul.lo.s32 	%r42, %r32, %r32;
	mad.lo.s32 	%r43, %r41, %r41, %r42;
	cvt.rn.f32.u32 	%f1, %r43;
	sqrt.rn.f32 	%f2, %f1;
	cvt.rzi.s32.f32 	%r44, %f2;
	max.s32 	%r45, %r44, 0;
	min.s32 	%r46, %r45, 255;
	cvt.s64.s32 	%rd19, %r18;
	add.s64 	%rd20, %rd4, %rd19;
	st.global.u8 	[%rd20], %r46;
$L__BB0_2:
	ret;

}


// ===== COMPILED SASS (sm_100) =====

	.target	sm_100

	.elftype	@"ET_EXEC"


//--------------------- .note.nv.tkinfo           --------------------------
	.section	.note.nv.tkinfo,"",@"SHT_NOTE"
	.sectionflags	@"SHF_NOTE_NV_TKINFO"
	.tkinfo
        /*0018*/ 	.word	0x00000002
        /*0030*/ 	.string	""
        /*0030*/ 	.string	"ptxas"
        /*0030*/ 	.string	"Cuda compilation tools, release 13.0, V13.0.88"
        /*0030*/ 	.string	"Build cuda_13.0.r13.0/compiler.36424714_0"
        /*0030*/ 	.string	"-arch sm_100 -m 64 "



//--------------------- .note.nv.cuinfo           --------------------------
	.section	.note.nv.cuinfo,"",@"SHT_NOTE"
	.sectionflags	@"SHF_NOTE_NV_CUINFO"
        /*0018*/ 	.short	0x0002
        /*001a*/ 	.short	0x0064
        /*001c*/ 	.short	0x0082
	.zero		2


//--------------------- .nv.info                  --------------------------
	.section	.nv.info,"",@"SHT_CUDA_INFO"
	.align	4


	//----- nvinfo : EIATTR_REGCOUNT
	.align		4
        /*0000*/ 	.byte	0x04, 0x2f
        /*0002*/ 	.short	(.L_1 - .L_0)
	.align		4
.L_0:
        /*0004*/ 	.word	index@(edge_detection)
        /*0008*/ 	.word	0x0000001c


	//----- nvinfo : EIATTR_FRAME_SIZE
	.align		4
.L_1:
        /*000c*/ 	.byte	0x04, 0x11
        /*000e*/ 	.short	(.L_3 - .L_2)
	.align		4
.L_2:
        /*0010*/ 	.word	index@($__internal_0_$__cuda_sm20_sqrt_rn_f32_slowpath)
        /*0014*/ 	.word	0x00000000


	//----- nvinfo : EIATTR_FRAME_SIZE
	.align		4
.L_3:
        /*0018*/ 	.byte	0x04, 0x11
        /*001a*/ 	.short	(.L_5 - .L_4)
	.align		4
.L_4:
        /*001c*/ 	.word	index@(edge_detection)
        /*0020*/ 	.word	0x00000000


	//----- nvinfo : EIATTR_MIN_STACK_SIZE
	.align		4
.L_5:
        /*0024*/ 	.byte	0x04, 0x12
        /*0026*/ 	.short	(.L_7 - .L_6)
	.align		4
.L_6:
        /*0028*/ 	.word	index@(edge_detection)
        /*002c*/ 	.word	0x00000000
.L_7:


//--------------------- .nv.compat                --------------------------
	.section	.nv.compat,"",@"SHT_CUDA_COMPAT_INFO"
	.align	4
        /*0000*/ 	.byte	0x02, 0x09, 0x00, 0x00, 0x02, 0x02, 0x01, 0x00, 0x02, 0x05, 0x05, 0x00, 0x03, 0x07, 0x01, 0x01
        /*0010*/ 	.byte	0x02, 0x03, 0x00, 0x00, 0x02, 0x06, 0x01, 0x00, 0x04, 0x0b, 0x08, 0x00, 0x01, 0x00, 0x00, 0x00
        /*0020*/ 	.byte	0x00, 0x00, 0x00, 0x00


//--------------------- .nv.info.edge_detection   --------------------------
	.section	.nv.info.edge_detection,"",@"SHT_CUDA_INFO"
	.sectionflags	@""
	.align	4


	//----- nvinfo : EIATTR_CUDA_API_VERSION
	.align		4
        /*0000*/ 	.byte	0x04, 0x37
        /*0002*/ 	.short	(.L_9 - .L_8)
.L_8:
        /*0004*/ 	.word	0x00000082


	//----- nvinfo : EIATTR_KPARAM_INFO
	.align		4
.L_9:
        /*0008*/ 	.byte	0x04, 0x17
        /*000a*/ 	.short	(.L_11 - .L_10)
.L_10:
        /*000c*/ 	.word	0x00000000
        /*0010*/ 	.short	0x0003
        /*0012*/ 	.short	0x0014
        /*0014*/ 	.byte	0x00, 0xf0, 0x11, 0x00


	//----- nvinfo : EIATTR_KPARAM_INFO
	.align		4
.L_11:
        /*0018*/ 	.byte	0x04, 0x17
        /*001a*/ 	.short	(.L_13 - .L_12)
.L_12:
        /*001c*/ 	.word	0x00000000
        /*0020*/ 	.short	0x0002
        /*0022*/ 	.short	0x0010
        /*0024*/ 	.byte	0x00, 0xf0, 0x11, 0x00


	//----- nvinfo : EIATTR_KPARAM_INFO
	.align		4
.L_13:
        /*0028*/ 	.byte	0x04, 0x17
        /*002a*/ 	.short	(.L_15 - .L_14)
.L_14:
        /*002c*/ 	.word	0x00000000
        /*0030*/ 	.short	0x0001
        /*0032*/ 	.short	0x0008
        /*0034*/ 	.byte	0x00, 0xf5, 0x21, 0x00


	//----- nvinfo : EIATTR_KPARAM_INFO
	.align		4
.L_15:
        /*0038*/ 	.byte	0x04, 0x17
        /*003a*/ 	.short	(.L_17 - .L_16)
.L_16:
        /*003c*/ 	.word	0x00000000
        /*0040*/ 	.short	0x0000
        /*0042*/ 	.short	0x0000
        /*0044*/ 	.byte	0x00, 0xf5, 0x21, 0x00


	//----- nvinfo : EIATTR_SPARSE_MMA_MASK
	.align		4
.L_17:
        /*0048*/ 	.byte	0x03, 0x50
        /*004a*/ 	.short	0x0000


	//----- nvinfo : EIATTR_MAXREG_COUNT
	.align		4
        /*004c*/ 	.byte	0x03, 0x1b
        /*004e*/ 	.short	0x00ff


	//----- nvinfo : EIATTR_MERCURY_ISA_VERSION
	.align		4
        /*0050*/ 	.byte	0x03, 0x5f
        /*0052*/ 	.short	0x0101


	//----- nvinfo : EIATTR_VRC_CTA_INIT_COUNT
	.align		4
        /*0054*/ 	.byte	0x02, 0x4a
	.zero		1
	.zero		1


	//----- nvinfo : EIATTR_EXIT_INSTR_OFFSETS
	.align		4
        /*0058*/ 	.byte	0x04, 0x1c
        /*005a*/ 	.short	(.L_19 - .L_18)


	//   ....[0]....
.L_18:
        /*005c*/ 	.word	0x00000100


	//   ....[1]....
        /*0060*/ 	.word	0x00000500


	//----- nvinfo : EIATTR_CRS_STACK_SIZE
	.align		4
.L_19:
        /*0064*/ 	.byte	0x04, 0x1e
        /*0066*/ 	.short	(.L_21 - .L_20)
.L_20:
        /*0068*/ 	.word	0x00000000


	//----- nvinfo : EIATTR_CBANK_PARAM_SIZE
	.align		4
.L_21:
        /*006c*/ 	.byte	0x03, 0x19
        /*006e*/ 	.short	0x0018


	//----- nvinfo : EIATTR_PARAM_CBANK
	.align		4
        /*0070*/ 	.byte	0x04, 0x0a
        /*0072*/ 	.short	(.L_23 - .L_22)
	.align		4
.L_22:
        /*0074*/ 	.word	index@(.nv.constant0.edge_detection)
        /*0078*/ 	.short	0x0380
        /*007a*/ 	.short	0x0018


	//----- nvinfo : EIATTR_SW_WAR
	.align		4
.L_23:
        /*007c*/ 	.byte	0x04, 0x36
        /*007e*/ 	.short	(.L_25 - .L_24)
.L_24:
        /*0080*/ 	.word	0x00000008
.L_25:


//--------------------- .nv.callgraph             --------------------------
	.section	.nv.callgraph,"",@"SHT_CUDA_CALLGRAPH"
	.align	4
	.sectionentsize	8
	.align		4
        /*0000*/ 	.word	0x00000000
	.align		4
        /*0004*/ 	.word	0xffffffff
	.align		4
        /*0008*/ 	.word	0x00000000
	.align		4
        /*000c*/ 	.word	0xfffffffe
	.align		4
        /*0010*/ 	.word	0x00000000
	.align		4
        /*0014*/ 	.word	0xfffffffd
	.align		4
        /*0018*/ 	.word	0x00000000
	.align		4
        /*001c*/ 	.word	0xfffffffc


//--------------------- .text.edge_detection      --------------------------
	.section	.text.edge_detection,"ax",@progbits
	.align	128
        .global         edge_detection
        .type           edge_detection,@function
        .size           edge_detection,(.L_x_5 - edge_detection)
        .other          edge_detection,@"STO_CUDA_ENTRY STV_DEFAULT"
edge_detection:
.text.edge_detection:
[----:B------:R-:W-:Y:S01]  /*0000*/  LDC R1, c[0x0][0x37c] ;  /* 0x0000df00ff017b82 */ /* 0x000fe20000000800 */
[----:B------:R-:W0:Y:S07]  /*0010*/  S2R R5, SR_TID.X ;  /* 0x0000000000057919 */ /* 0x000e2e0000002100 */
[----:B------:R-:W0:Y:S01]  /*0020*/  S2UR UR4, SR_CTAID.X ;  /* 0x00000000000479c3 */ /* 0x000e220000002500 */
[----:B------:R-:W1:Y:S07]  /*0030*/  S2R R7, SR_TID.Y ;  /* 0x0000000000077919 */ /* 0x000e6e0000002200 */
[----:B------:R-:W0:Y:S08]  /*0040*/  LDC R6, c[0x0][0x360] ;  /* 0x0000d800ff067b82 */ /* 0x000e300000000800 */
[----:B------:R-:W2:Y:S08]  /*0050*/  LDC.64 R2, c[0x0][0x390] ;  /* 0x0000e400ff027b82 */ /* 0x000eb00000000a00 */
[----:B------:R-:W1:Y:S08]  /*0060*/  S2UR UR5, SR_CTAID.Y ;  /* 0x00000000000579c3 */ /* 0x000e700000002600 */
[----:B------:R-:W1:Y:S01]  /*0070*/  LDC R0, c[0x0][0x364] ;  /* 0x0000d900ff007b82 */ /* 0x000e620000000800 */
[----:B0-----:R-:W-:-:S02]  /*0080*/  IMAD R6, R6, UR4, R5 ;  /* 0x0000000406067c24 */ /* 0x001fc4000f8e0205 */
[----:B--2---:R-:W-:-:S05]  /*0090*/  VIADD R5, R2, 0xffffffff ;  /* 0xffffffff02057836 */ /* 0x004fca0000000000 */
[----:B------:R-:W-:-:S04]  /*00a0*/  ISETP.GE.AND P0, PT, R6, R5, PT ;  /* 0x000000050600720c */ /* 0x000fc80003f06270 */
[----:B------:R-:W-:Y:S01]  /*00b0*/  ISETP.LT.OR P0, PT, R6, 0x1, P0 ;  /* 0x000000010600780c */ /* 0x000fe20000701670 */
[----:B-1----:R-:W-:Y:S02]  /*00c0*/  IMAD R5, R0, UR5, R7 ;  /* 0x0000000500057c24 */ /* 0x002fe4000f8e0207 */
[----:B------:R-:W-:-:S03]  /*00d0*/  VIADD R0, R3, 0xffffffff ;  /* 0xffffffff03007836 */ /* 0x000fc60000000000 */
[----:B------:R-:W-:-:S04]  /*00e0*/  ISETP.EQ.OR P0, PT, R5, RZ, P0 ;  /* 0x000000ff0500720c */ /* 0x000fc80000702670 */
[----:B------:R-:W-:-:S13]  /*00f0*/  ISETP.GE.OR P0, PT, R5, R0, P0 ;  /* 0x000000000500720c */ /* 0x000fda0000706670 */
[----:B------:R-:W-:Y:S05]  /*0100*/  @P0 EXIT ;  /* 0x000000000000094d */ /* 0x000fea0003800000 */
[----:B------:R-:W0:Y:S01]  /*0110*/  LDCU.64 UR6, c[0x0][0x380] ;  /* 0x00007000ff0677ac */ /* 0x000e220008000a00 */
[-C--:B------:R-:W-:Y:S01]  /*0120*/  IMAD R5, R5, R2.reuse, RZ ;  /* 0x0000000205057224 */ /* 0x080fe200078e02ff */
[----:B------:R-:W1:Y:S03]  /*0130*/  LDCU.64 UR4, c[0x0][0x358] ;  /* 0x00006b00ff0477ac */ /* 0x000e660008000a00 */
[----:B------:R-:W-:Y:S01]  /*0140*/  IMAD.IADD R7, R5, 0x1, -R2 ;  /* 0x0000000105077824 */ /* 0x000fe200078e0a02 */
[----:B------:R-:W-:Y:S02]  /*0150*/  IADD3 R3, PT, PT, R6, R5, RZ ;  /* 0x0000000506037210 */ /* 0x000fe40007ffe0ff */
[----:B------:R-:W-:Y:S01]  /*0160*/  SHF.R.S32.HI R0, RZ, 0x1f, R5 ;  /* 0x0000001fff007819 */ /* 0x000fe20000011405 */
[--C-:B------:R-:W-:Y:S01]  /*0170*/  IMAD R9, R2, 0x2, R7.reuse ;  /* 0x0000000202097824 */ /* 0x100fe200078e0207 */
[--C-:B------:R-:W-:Y:S01]  /*0180*/  SHF.R.S32.HI R10, RZ, 0x1f, R7.reuse ;  /* 0x0000001fff0a7819 */ /* 0x100fe20000011407 */
[----:B------:R-:W-:Y:S01]  /*0190*/  IMAD.IADD R11, R6, 0x1, R7 ;  /* 0x00000001060b7824 */ /* 0x000fe200078e0207 */
[----:B------:R-:W-:-:S02]  /*01a0*/  IADD3 R13, PT, PT, R3, R2, RZ ;  /* 0x00000002030d7210 */ /* 0x000fc40007ffe0ff */
[--C-:B0-----:R-:W-:Y:S02]  /*01b0*/  IADD3 R8, P0, P1, R7, UR6, R6.reuse ;  /* 0x0000000607087c10 */ /* 0x101fe4000f91e006 */
[----:B------:R-:W-:Y:S02]  /*01c0*/  SHF.R.S32.HI R7, RZ, 0x1f, R9 ;  /* 0x0000001fff077819 */ /* 0x000fe40000011409 */
[--C-:B------:R-:W-:Y:S02]  /*01d0*/  IADD3 R4, P4, P5, R9, UR6, R6.reuse ;  /* 0x0000000609047c10 */ /* 0x100fe4000fd9e006 */
[----:B------:R-:W-:Y:S02]  /*01e0*/  IADD3 R6, P2, P3, R5, UR6, R6 ;  /* 0x0000000605067c10 */ /* 0x000fe4000fb5e006 */
[----:B------:R-:W-:Y:S02]  /*01f0*/  IADD3.X R9, PT, PT, R10, UR7, RZ, P0, P1 ;  /* 0x000000070a097c10 */ /* 0x000fe400087e24ff */
[----:B------:R-:W-:-:S02]  /*0200*/  IADD3.X R5, PT, PT, R7, UR7, RZ, P4, P5 ;  /* 0x0000000707057c10 */ /* 0x000fc4000a7ea4ff */
[----:B------:R-:W-:Y:S01]  /*0210*/  IADD3.X R7, PT, PT, R0, UR7, RZ, P2, P3 ;  /* 0x0000000700077c10 */ /* 0x000fe200097e64ff */
[----:B-1----:R-:W2:Y:S01]  /*0220*/  LDG.E.U8 R19, desc[UR4][R8.64+0x1] ;  /* 0x0000010408137981 */ /* 0x002ea2000c1e1100 */
[----:B------:R-:W-:-:S03]  /*0230*/  IADD3 R10, P0, PT, R11, UR6, RZ ;  /* 0x000000060b0a7c10 */ /* 0x000fc6000ff1e0ff */
[----:B------:R-:W3:Y:S04]  /*0240*/  LDG.E.U8 R0, desc[UR4][R8.64+-0x1] ;  /* 0xffffff0408007981 */ /* 0x000ee8000c1e1100 */
[----:B------:R-:W3:Y:S01]  /*0250*/  LDG.E.U8 R15, desc[UR4][R4.64+-0x1] ;  /* 0xffffff04040f7981 */ /* 0x000ee2000c1e1100 */
[----:B------:R-:W-:-:S03]  /*0260*/  LEA.HI.X.SX32 R11, R11, UR7, 0x1, P0 ;  /* 0x000000070b0b7c11 */ /* 0x000fc600080f0eff */
[----:B------:R-:W4:Y:S01]  /*0270*/  LDG.E.U8 R2, desc[UR4][R6.64+-0x1] ;  /* 0xffffff0406027981 */ /* 0x000f22000c1e1100 */
[----:B------:R-:W-:-:S03]  /*0280*/  IADD3 R12, P0, PT, R13, UR6, RZ ;  /* 0x000000060d0c7c10 */ /* 0x000fc6000ff1e0ff */
[----:B------:R-:W5:Y:S01]  /*0290*/  LDG.E.U8 R10, desc[UR4][R10.64] ;  /* 0x000000040a0a7981 */ /* 0x000f62000c1e1100 */
[----:B------:R-:W-:-:S03]  /*02a0*/  LEA.HI.X.SX32 R13, R13, UR7, 0x1, P0 ;  /* 0x000000070d0d7c11 */ /* 0x000fc600080f0eff */
[----:B------:R-:W5:Y:S04]  /*02b0*/  LDG.E.U8 R21, desc[UR4][R6.64+0x1] ;  /* 0x0000010406157981 */ /* 0x000f68000c1e1100 */
[----:B------:R-:W5:Y:S04]  /*02c0*/  LDG.E.U8 R23, desc[UR4][R4.64+0x1] ;  /* 0x0000010404177981 */ /* 0x000f68000c1e1100 */
[----:B------:R-:W5:Y:S01]  /*02d0*/  LDG.E.U8 R13, desc[UR4][R12.64] ;  /* 0x000000040c0d7981 */ /* 0x000f62000c1e1100 */
[----:B------:R-:W-:Y:S01]  /*02e0*/  BSSY.RECONVERGENT B0, `(.L_x_0) ;  /* 0x000001a000007945 */ /* 0x000fe20003800200 */
[----:B---3--:R-:W-:-:S02]  /*02f0*/  IMAD.IADD R17, R0, 0x1, R15 ;  /* 0x0000000100117824 */ /* 0x008fc400078e020f */
[----:B--2---:R-:W-:-:S03]  /*0300*/  IMAD.IADD R25, R0, 0x1, R19 ;  /* 0x0000000100197824 */ /* 0x004fc600078e0213 */
[----:B----4-:R-:W-:Y:S01]  /*0310*/  LEA R2, R2, R17, 0x1 ;  /* 0x0000001102027211 */ /* 0x010fe200078e08ff */
[----:B-----5:R-:W-:-:S04]  /*0320*/  IMAD R0, R10, 0x2, R25 ;  /* 0x000000020a007824 */ /* 0x020fc800078e0219 */
[----:B------:R-:W-:Y:S01]  /*0330*/  IMAD.IADD R2, R19, 0x1, -R2 ;  /* 0x0000000113027824 */ /* 0x000fe200078e0a02 */
[----:B------:R-:W-:-:S03]  /*0340*/  IADD3 R0, PT, PT, R15, -R0, RZ ;  /* 0x800000000f007210 */ /* 0x000fc60007ffe0ff */
[----:B------:R-:W-:-:S05]  /*0350*/  IMAD R2, R21, 0x2, R2 ;  /* 0x0000000215027824 */ /* 0x000fca00078e0202 */
[----:B------:R-:W-:Y:S01]  /*0360*/  IADD3 R2, PT, PT, R2, R23, RZ ;  /* 0x0000001702027210 */ /* 0x000fe20007ffe0ff */
[----:B------:R-:W-:-:S04]  /*0370*/  IMAD R0, R13, 0x2, R0 ;  /* 0x000000020d007824 */ /* 0x000fc800078e0200 */
[----:B------:R-:W-:Y:S02]  /*0380*/  IMAD.IADD R0, R23, 0x1, R0 ;  /* 0x0000000117007824 */ /* 0x000fe400078e0200 */
[----:B------:R-:W-:-:S04]  /*0390*/  IMAD R5, R2, R2, RZ ;  /* 0x0000000202057224 */ /* 0x000fc800078e02ff */
[----:B------:R-:W-:-:S05]  /*03a0*/  IMAD R5, R0, R0, R5 ;  /* 0x0000000000057224 */ /* 0x000fca00078e0205 */
[----:B------:R-:W-:-:S05]  /*03b0*/  I2FP.F32.U32 R0, R5 ;  /* 0x0000000500007245 */ /* 0x000fca0000201000 */
[----:B------:R-:W-:Y:S01]  /*03c0*/  VIADD R2, R0, 0xf3000000 ;  /* 0xf300000000027836 */ /* 0x000fe20000000000 */
[----:B------:R0:W1:Y:S04]  /*03d0*/  MUFU.RSQ R5, R0 ;  /* 0x0000000000057308 */ /* 0x0000680000001400 */
[----:B------:R-:W-:-:S13]  /*03e0*/  ISETP.GT.U32.AND P0, PT, R2, 0x727fffff, PT ;  /* 0x727fffff0200780c */ /* 0x000fda0003f04070 */
[----:B01----:R-:W-:Y:S05]  /*03f0*/  @!P0 BRA `(.L_x_1) ;  /* 0x0000000000108947 */ /* 0x003fea0003800000 */
[----:B------:R-:W-:-:S07]  /*0400*/  MOV R8, 0x420 ;  /* 0x0000042000087802 */ /* 0x000fce0000000f00 */
[----:B------:R-:W-:Y:S05]  /*0410*/  CALL.REL.NOINC `($__internal_0_$__cuda_sm20_sqrt_rn_f32_slowpath) ;  /* 0x00000000003c7944 */ /* 0x000fea0003c00000 */
[----:B------:R-:W-:Y:S01]  /*0420*/  MOV R0, R2 ;  /* 0x0000000200007202 */ /* 0x000fe20000000f00 */
[----:B------:R-:W-:Y:S06]  /*0430*/  BRA `(.L_x_2) ;  /* 0x0000000000107947 */ /* 0x000fec0003800000 */
.L_x_1:
[----:B------:R-:W-:Y:S01]  /*0440*/  FMUL.FTZ R7, R0, R5 ;  /* 0x0000000500077220 */ /* 0x000fe20000410000 */
[----:B------:R-:W-:-:S03]  /*0450*/  FMUL.FTZ R5, R5, 0.5 ;  /* 0x3f00000005057820 */ /* 0x000fc60000410000 */
[----:B------:R-:W-:-:S04]  /*0460*/  FFMA R0, -R7, R7, R0 ;  /* 0x0000000707007223 */ /* 0x000fc80000000100 */
[----:B------:R-:W-:-:S07]  /*0470*/  FFMA R0, R0, R5, R7 ;  /* 0x0000000500007223 */ /* 0x000fce0000000007 */
.L_x_2:
[----:B------:R-:W-:Y:S05]  /*0480*/  BSYNC.RECONVERGENT B0 ;  /* 0x0000000000007941 */ /* 0x000fea0003800200 */
.L_x_0:
[----:B------:R-:W0:Y:S01]  /*0490*/  LDCU.64 UR6, c[0x0][0x388] ;  /* 0x00007100ff0677ac */ /* 0x000e220008000a00 */
[----:B------:R-:W1:Y:S02]  /*04a0*/  F2I.TRUNC.NTZ R0, R0 ;  /* 0x0000000000007305 */ /* 0x000e64000020f100 */
[----:B-1----:R-:W-:Y:S02]  /*04b0*/  VIMNMX R4, PT, PT, RZ, R0, !PT ;  /* 0x00000000ff047248 */ /* 0x002fe40007fe0100 */
[C---:B0-----:R-:W-:Y:S02]  /*04c0*/  IADD3 R2, P0, PT, R3.reuse, UR6, RZ ;  /* 0x0000000603027c10 */ /* 0x041fe4000ff1e0ff */
[----:B------:R-:W-:Y:S02]  /*04d0*/  VIMNMX R5, PT, PT, R4, 0xff, PT ;  /* 0x000000ff04057848 */ /* 0x000fe40003fe0100 */
[----:B------:R-:W-:-:S05]  /*04e0*/  LEA.HI.X.SX32 R3, R3, UR7, 0x1, P0 ;  /* 0x0000000703037c11 */ /* 0x000fca00080f0eff */
[----:B------:R-:W-:Y:S01]  /*04f0*/  STG.E.U8 desc[UR4][R2.64], R5 ;  /* 0x0000000502007986 */ /* 0x000fe2000c101104 */
[----:B------:R-:W-:Y:S05]  /*0500*/  EXIT ;  /* 0x000000000000794d */ /* 0x000fea0003800000 */
        .weak           $__internal_0_$__cuda_sm20_sqrt_rn_f32_slowpath
        .type           $__internal_0_$__cuda_sm20_sqrt_rn_f32_slowpath,@function
        .size           $__internal_0_$__cuda_sm20_sqrt_rn_f32_slowpath,(.L_x_5 - $__internal_0_$__cuda_sm20_sqrt_rn_f32_slowpath)
$__internal_0_$__cuda_sm20_sqrt_rn_f32_slowpath:
[----:B------:R-:W-:-:S13]  /*0510*/  LOP3.LUT P0, RZ, R0, 0x7fffffff, RZ, 0xc0, !PT ;  /* 0x7fffffff00ff7812 */ /* 0x000fda000780c0ff */
[----:B------:R-:W-:Y:S01]  /*0520*/  @!P0 IMAD.MOV.U32 R2, RZ, RZ, R0 ;  /* 0x000000ffff028224 */ /* 0x000fe200078e0000 */
[----:B------:R-:W-:Y:S06]  /*0530*/  @!P0 BRA `(.L_x_3) ;  /* 0x0000000000408947 */ /* 0x000fec0003800000 */
[----:B------:R-:W-:-:S13]  /*0540*/  FSETP.GEU.FTZ.AND P0, PT, R0, RZ, PT ;  /* 0x000000ff0000720b */ /* 0x000fda0003f1e000 */
[----:B------:R-:W-:Y:S01]  /*0550*/  @!P0 IMAD.MOV.U32 R2, RZ, RZ, 0x7fffffff ;  /* 0x7fffffffff028424 */ /* 0x000fe200078e00ff */
[----:B------:R-:W-:Y:S06]  /*0560*/  @!P0 BRA `(.L_x_3) ;  /* 0x0000000000348947 */ /* 0x000fec0003800000 */
[----:B------:R-:W-:-:S13]  /*0570*/  FSETP.GTU.FTZ.AND P0, PT, |R0|, +INF , PT ;  /* 0x7f8000000000780b */ /* 0x000fda0003f1c200 */
[----:B------:R-:W-:Y:S01]  /*0580*/  @P0 FADD.FTZ R2, R0, 1 ;  /* 0x3f80000000020421 */ /* 0x000fe20000010000 */
[----:B------:R-:W-:Y:S06]  /*0590*/  @P0 BRA `(.L_x_3) ;  /* 0x0000000000280947 */ /* 0x000fec0003800000 */
[----:B------:R-:W-:-:S13]  /*05a0*/  FSETP.NEU.FTZ.AND P0, PT, |R0|, +INF , PT ;  /* 0x7f8000000000780b */ /* 0x000fda0003f1d200 */
[----:B------:R-:W-:-:S04]  /*05b0*/  @P0 FFMA R4, R0, 1.84467440737095516160e+19, RZ ;  /* 0x5f80000000040823 */ /* 0x000fc800000000ff */
[----:B------:R-:W0:Y:S02]  /*05c0*/  @P0 MUFU.RSQ R5, R4 ;  /* 0x0000000400050308 */ /* 0x000e240000001400 */
[----:B0-----:R-:W-:Y:S01]  /*05d0*/  @P0 FMUL.FTZ R7, R4, R5 ;  /* 0x0000000504070220 */ /* 0x001fe20000410000 */
[----:B------:R-:W-:-:S03]  /*05e0*/  @P0 FMUL.FTZ R5, R5, 0.5 ;  /* 0x3f00000005050820 */ /* 0x000fc60000410000 */
[----:B------:R-:W-:-:S04]  /*05f0*/  @P0 FADD.FTZ R2, -R7, -RZ ;  /* 0x800000ff07020221 */ /* 0x000fc80000010100 */
[----:B------:R-:W-:Y:S01]  /*0600*/  @P0 FFMA R6, R7, R2, R4 ;  /* 0x0000000207060223 */ /* 0x000fe20000000004 */
[----:B------:R-:W-:-:S03]  /*0610*/  @!P0 MOV R2, R0 ;  /* 0x0000000000028202 */ /* 0x000fc60000000f00 */
[----:B------:R-:W-:-:S04]  /*0620*/  @P0 FFMA R5, R6, R5, R7 ;  /* 0x0000000506050223 */ /* 0x000fc80000000007 */
[----:B------:R-:W-:-:S07]  /*0630*/  @P0 FMUL.FTZ R2, R5, 2.3283064365386962891e-10 ;  /* 0x2f80000005020820 */ /* 0x000fce0000410000 */
.L_x_3:
[----:B------:R-:W-:Y:S02]  /*0640*/  HFMA2 R5, -RZ, RZ, 0, 0 ;  /* 0x00000000ff057431 */ /* 0x000fe400000001ff */
[----:B------:R-:W-:-:S04]  /*0650*/  IMAD.MOV.U32 R4, RZ, RZ, R8 ;  /* 0x000000ffff047224 */ /* 0x000fc800078e0008 */
[----:B------:R-:W-:Y:S05]  /*0660*/  RET.REL.NODEC R4 `(edge_detection) ;  /* 0xfffffff804647950 */ /* 0x000fea0003c3ffff */
.L_x_4:
[----:B------:R-:W-:-:S00]  /*0670*/  BRA `(.L_x_4) ;  /* 0xfffffffc00fc7947 */ /* 0x000fc0000383ffff */
[----:B------:R-:W-:-:S00]  /*0680*/  NOP ;  /* 0x0000000000007918 */ /* 0x000fc00000000000 */
[----:B------:R-:W-:-:S00]  /*0690*/  NOP ;  /* 0x0000000000007918 */ /* 0x000fc00000000000 */
[----:B------:R-:W-:-:S00]  /*06a0*/  NOP ;  /* 0x0000000000007918 */ /* 0x000fc00000000000 */
[----:B------:R-:W-:-:S00]  /*06b0*/  NOP ;  /* 0x0000000000007918 */ /* 0x000fc00000000000 */
[----:B------:R-:W-:-:S00]  /*06c0*/  NOP ;  /* 0x0000000000007918 */ /* 0x000fc00000000000 */
[----:B------:R-:W-:-:S00]  /*06d0*/  NOP ;  /* 0x0000000000007918 */ /* 0x000fc00000000000 */
[----:B------:R-:W-:-:S00]  /*06e0*/  NOP ;  /* 0x0000000000007918 */ /* 0x000fc00000000000 */
[----:B------:R-:W-:-:S00]  /*06f0*/  NOP ;  /* 0x0000000000007918 */ /* 0x000fc00000000000 */
.L_x_5:


//--------------------- .nv.shared.reserved.0     --------------------------
	.section	.nv.shared.reserved.0,"aw",@nobits
	.weak		__nv_reservedSMEM_offset_0_alias
	.size		__nv_reservedSMEM_offset_0_alias, 0, 64
	.other		__nv_reservedSMEM_offset_0_alias,@"STO_CUDA_RESERVED_SHARED STV_DEFAULT"
__nv_reservedSMEM_offset_0_alias:
	.zero		0
	.zero		64


//--------------------- .nv.constant0.edge_detection --------------------------
	.section	.nv.constant0.edge_detection,"a",@progbits
	.sectionflags	@""
	.align	4
.nv.constant0.edge_detection:
	.zero		920


//--------------------- SYMBOLS --------------------------

	.type		.nv.reservedSmem.offset0,@object
	.size		.nv.reservedSmem.offset0,0x4
